//
// Generated by NVIDIA NVVM Compiler
//
// Compiler Build ID: CL-36424714
// Cuda compilation tools, release 13.0, V13.0.88
// Based on NVVM 20.0.0
//

.version 9.0
.target sm_100
.address_size 64

	// .globl	_Z11blur_kernelP8PPMImageP8PPMPixel
// _ZZ11blur_kernelP8PPMImageP8PPMPixelE4data has been demoted

.visible .entry _Z11blur_kernelP8PPMImageP8PPMPixel(
	.param .u64 .ptr .align 1 _Z11blur_kernelP8PPMImageP8PPMPixel_param_0,
	.param .u64 .ptr .align 1 _Z11blur_kernelP8PPMImageP8PPMPixel_param_1
)
{
	.reg .pred 	%p<24>;
	.reg .b16 	%rs<47>;
	.reg .b32 	%r<58>;
	.reg .b32 	%f<55>;
	.reg .b64 	%rd<27>;
	// demoted variable
	.shared .align 1 .b8 _ZZ11blur_kernelP8PPMImageP8PPMPixelE4data[432];
	ld.param.u64 	%rd3, [_Z11blur_kernelP8PPMImageP8PPMPixel_param_0];
	ld.param.u64 	%rd2, [_Z11blur_kernelP8PPMImageP8PPMPixel_param_1];
	cvta.to.global.u64 	%rd1, %rd3;
	mov.u32 	%r1, %tid.x;
	mov.u32 	%r23, %ctaid.x;
	mov.u32 	%r2, %ntid.x;
	mul.lo.s32 	%r3, %r23, %r2;
	add.s32 	%r24, %r3, %r1;
	mov.u32 	%r4, %ctaid.y;
	mov.u32 	%r5, %ntid.y;
	mul.lo.s32 	%r6, %r4, %r5;
	mov.u32 	%r7, %tid.y;
	add.s32 	%r25, %r6, %r7;
	mov.u32 	%r26, %nctaid.x;
	mul.lo.s32 	%r8, %r26, %r2;
	mad.lo.s32 	%r9, %r25, %r8, %r24;
	ld.global.v2.u32 	{%r10, %r11}, [%rd1];
	mad.lo.s32 	%r12, %r7, %r2, %r1;
	add.s32 	%r27, %r2, 2;
	setp.ge.u32 	%p1, %r12, %r27;
	mov.u32 	%r28, _ZZ11blur_kernelP8PPMImageP8PPMPixelE4data;
	mad.lo.s32 	%r13, %r12, 3, %r28;
	@%p1 bra 	$L__BB0_8;
	add.s32 	%r29, %r3, %r12;
	add.s32 	%r14, %r29, -1;
	add.s32 	%r15, %r6, -1;
	setp.lt.s32 	%p2, %r14, 0;
	setp.eq.s32 	%p3, %r4, 0;
	setp.ge.u32 	%p4, %r14, %r8;
	or.pred  	%p5, %p3, %p4;
	or.pred  	%p6, %p2, %p5;
	@%p6 bra 	$L__BB0_3;
	mov.u32 	%r30, %nctaid.y;
	mul.lo.s32 	%r31, %r5, %r30;
	setp.lt.u32 	%p7, %r15, %r31;
	@%p7 bra 	$L__BB0_4;
$L__BB0_3:
	mov.b16 	%rs1, 0;
	st.shared.u8 	[%r13], %rs1;
	st.shared.u8 	[%r13+1], %rs1;
	st.shared.u8 	[%r13+2], %rs1;
	bra.uni 	$L__BB0_5;
$L__BB0_4:
	ld.global.u64 	%rd4, [%rd1+8];
	cvta.to.global.u64 	%rd5, %rd4;
	mad.lo.s32 	%r32, %r8, %r15, %r14;
	mul.wide.u32 	%rd6, %r32, 3;
	add.s64 	%rd7, %rd5, %rd6;
	ld.global.u8 	%rs2, [%rd7];
	ld.global.u8 	%rs3, [%rd7+1];
	ld.global.u8 	%rs4, [%rd7+2];
	st.shared.u8 	[%r13], %rs2;
	st.shared.u8 	[%r13+1], %rs3;
	st.shared.u8 	[%r13+2], %rs4;
$L__BB0_5:
	setp.lt.u32 	%p8, %r14, %r8;
	setp.gt.s32 	%p9, %r14, -1;
	add.s32 	%r16, %r4, 1;
	mov.u32 	%r34, %nctaid.y;
	setp.lt.u32 	%p10, %r16, %r34;
	and.pred  	%p11, %p8, %p10;
	and.pred  	%p12, %p11, %p9;
	@%p12 bra 	$L__BB0_7;
	mad.lo.s32 	%r37, %r5, 36, %r28;
	mad.lo.s32 	%r38, %r12, 3, %r37;
	mov.b16 	%rs5, 0;
	st.shared.u8 	[%r38+36], %rs5;
	st.shared.u8 	[%r38+37], %rs5;
	st.shared.u8 	[%r38+38], %rs5;
	bra.uni 	$L__BB0_8;
$L__BB0_7:
	mad.lo.s32 	%r40, %r5, 36, %r28;
	mad.lo.s32 	%r41, %r12, 3, %r40;
	ld.global.u64 	%rd8, [%rd1+8];
	cvta.to.global.u64 	%rd9, %rd8;
	mul.lo.s32 	%r42, %r8, %r5;
	mad.lo.s32 	%r43, %r42, %r16, %r14;
	mul.wide.u32 	%rd10, %r43, 3;
	add.s64 	%rd11, %rd9, %rd10;
	ld.global.u8 	%rs6, [%rd11];
	ld.global.u8 	%rs7, [%rd11+1];
	ld.global.u8 	%rs8, [%rd11+2];
	st.shared.u8 	[%r41+36], %rs6;
	st.shared.u8 	[%r41+37], %rs7;
	st.shared.u8 	[%r41+38], %rs8;
$L__BB0_8:
	setp.ge.u32 	%p13, %r12, %r5;
	@%p13 bra 	$L__BB0_17;
	add.s32 	%r17, %r3, -1;
	add.s32 	%r18, %r12, %r6;
	setp.lt.s32 	%p14, %r17, 0;
	setp.ge.u32 	%p15, %r17, %r8;
	mad.lo.s32 	%r19, %r12, 33, %r13;
	or.pred  	%p16, %p14, %p15;
	@%p16 bra 	$L__BB0_11;
	mov.u32 	%r44, %nctaid.y;
	mul.lo.s32 	%r45, %r5, %r44;
	setp.lt.u32 	%p17, %r18, %r45;
	@%p17 bra 	$L__BB0_12;
$L__BB0_11:
	mov.b16 	%rs9, 0;
	st.shared.u8 	[%r19+36], %rs9;
	st.shared.u8 	[%r19+37], %rs9;
	st.shared.u8 	[%r19+38], %rs9;
	bra.uni 	$L__BB0_13;
$L__BB0_12:
	ld.global.u64 	%rd12, [%rd1+8];
	cvta.to.global.u64 	%rd13, %rd12;
	mad.lo.s32 	%r46, %r8, %r18, %r17;
	mul.wide.u32 	%rd14, %r46, 3;
	add.s64 	%rd15, %rd13, %rd14;
	ld.global.u8 	%rs10, [%rd15];
	ld.global.u8 	%rs11, [%rd15+1];
	ld.global.u8 	%rs12, [%rd15+2];
	st.shared.u8 	[%r19+36], %rs10;
	st.shared.u8 	[%r19+37], %rs11;
	st.shared.u8 	[%r19+38], %rs12;
$L__BB0_13:
	add.s32 	%r20, %r3, %r2;
	setp.lt.s32 	%p18, %r20, 0;
	setp.ge.u32 	%p19, %r20, %r8;
	or.pred  	%p20, %p18, %p19;
	@%p20 bra 	$L__BB0_15;
	mov.u32 	%r47, %nctaid.y;
	mul.lo.s32 	%r48, %r5, %r47;
	setp.lt.u32 	%p21, %r18, %r48;
	@%p21 bra 	$L__BB0_16;
$L__BB0_15:
	mad.lo.s32 	%r49, %r2, 3, %r19;
	mov.b16 	%rs13, 0;
	st.shared.u8 	[%r49+39], %rs13;
	st.shared.u8 	[%r49+40], %rs13;
	st.shared.u8 	[%r49+41], %rs13;
	bra.uni 	$L__BB0_17;
$L__BB0_16:
	mad.lo.s32 	%r50, %r2, 3, %r19;
	ld.global.u64 	%rd16, [%rd1+8];
	cvta.to.global.u64 	%rd17, %rd16;
	mad.lo.s32 	%r51, %r8, %r18, %r20;
	mul.wide.u32 	%rd18, %r51, 3;
	add.s64 	%rd19, %rd17, %rd18;
	ld.global.u8 	%rs14, [%rd19];
	ld.global.u8 	%rs15, [%rd19+1];
	ld.global.u8 	%rs16, [%rd19+2];
	st.shared.u8 	[%r50+39], %rs14;
	st.shared.u8 	[%r50+40], %rs15;
	st.shared.u8 	[%r50+41], %rs16;
$L__BB0_17:
	mul.lo.s32 	%r21, %r11, %r10;
	setp.ge.s32 	%p22, %r9, %r21;
	mad.lo.s32 	%r53, %r7, 36, %r28;
	mad.lo.s32 	%r54, %r1, 3, %r53;
	add.s32 	%r22, %r54, 36;
	@%p22 bra 	$L__BB0_19;
	ld.global.u64 	%rd20, [%rd1+8];
	cvta.to.global.u64 	%rd21, %rd20;
	mul.wide.s32 	%rd22, %r9, 3;
	add.s64 	%rd23, %rd21, %rd22;
	ld.global.u8 	%rs17, [%rd23];
	ld.global.u8 	%rs18, [%rd23+1];
	ld.global.u8 	%rs19, [%rd23+2];
	st.shared.u8 	[%r22+3], %rs17;
	st.shared.u8 	[%r22+4], %rs18;
	st.shared.u8 	[%r22+5], %rs19;
$L__BB0_19:
	setp.ge.s32 	%p23, %r9, %r21;
	bar.sync 	0;
	@%p23 bra 	$L__BB0_21;
	ld.shared.u8 	%rs20, [%r22+-36];
	cvt.rn.f32.u16 	%f1, %rs20;
	ld.shared.u8 	%rs21, [%r22+-33];
	cvt.rn.f32.u16 	%f2, %rs21;
	mul.f32 	%f3, %f2, 0f3DCCCCCD;
	fma.rn.f32 	%f4, %f1, 0f3D4CCCCD, %f3;
	ld.shared.u8 	%rs22, [%r22+-30];
	cvt.rn.f32.u16 	%f5, %rs22;
	fma.rn.f32 	%f6, %f5, 0f3D4CCCCD, %f4;
	ld.shared.u8 	%rs23, [%r22];
	cvt.rn.f32.u16 	%f7, %rs23;
	fma.rn.f32 	%f8, %f7, 0f3DCCCCCD, %f6;
	ld.shared.u8 	%rs24, [%r22+3];
	cvt.rn.f32.u16 	%f9, %rs24;
	fma.rn.f32 	%f10, %f9, 0f3ECCCCCD, %f8;
	ld.shared.u8 	%rs25, [%r22+6];
	cvt.rn.f32.u16 	%f11, %rs25;
	fma.rn.f32 	%f12, %f11, 0f3DCCCCCD, %f10;
	ld.shared.u8 	%rs26, [%r22+36];
	cvt.rn.f32.u16 	%f13, %rs26;
	fma.rn.f32 	%f14, %f13, 0f3D4CCCCD, %f12;
	ld.shared.u8 	%rs27, [%r22+39];
	cvt.rn.f32.u16 	%f15, %rs27;
	fma.rn.f32 	%f16, %f15, 0f3DCCCCCD, %f14;
	ld.shared.u8 	%rs28, [%r22+42];
	cvt.rn.f32.u16 	%f17, %rs28;
	fma.rn.f32 	%f18, %f17, 0f3D4CCCCD, %f16;
	cvt.rzi.u32.f32 	%r55, %f18;
	cvta.to.global.u64 	%rd24, %rd2;
	mul.wide.s32 	%rd25, %r9, 3;
	add.s64 	%rd26, %rd24, %rd25;
	st.global.u8 	[%rd26], %r55;
	ld.shared.u8 	%rs29, [%r22+-35];
	cvt.rn.f32.u16 	%f19, %rs29;
	ld.shared.u8 	%rs30, [%r22+-32];
	cvt.rn.f32.u16 	%f20, %rs30;
	mul.f32 	%f21, %f20, 0f3DCCCCCD;
	fma.rn.f32 	%f22, %f19, 0f3D4CCCCD, %f21;
	ld.shared.u8 	%rs31, [%r22+-29];
	cvt.rn.f32.u16 	%f23, %rs31;
	fma.rn.f32 	%f24, %f23, 0f3D4CCCCD, %f22;
	ld.shared.u8 	%rs32, [%r22+1];
	cvt.rn.f32.u16 	%f25, %rs32;
	fma.rn.f32 	%f26, %f25, 0f3DCCCCCD, %f24;
	ld.shared.u8 	%rs33, [%r22+4];
	cvt.rn.f32.u16 	%f27, %rs33;
	fma.rn.f32 	%f28, %f27, 0f3ECCCCCD, %f26;
	ld.shared.u8 	%rs34, [%r22+7];
	cvt.rn.f32.u16 	%f29, %rs34;
	fma.rn.f32 	%f30, %f29, 0f3DCCCCCD, %f28;
	ld.shared.u8 	%rs35, [%r22+37];
	cvt.rn.f32.u16 	%f31, %rs35;
	fma.rn.f32 	%f32, %f31, 0f3D4CCCCD, %f30;
	ld.shared.u8 	%rs36, [%r22+40];
	cvt.rn.f32.u16 	%f33, %rs36;
	fma.rn.f32 	%f34, %f33, 0f3DCCCCCD, %f32;
	ld.shared.u8 	%rs37, [%r22+43];
	cvt.rn.f32.u16 	%f35, %rs37;
	fma.rn.f32 	%f36, %f35, 0f3D4CCCCD, %f34;
	cvt.rzi.u32.f32 	%r56, %f36;
	st.global.u8 	[%rd26+1], %r56;
	ld.shared.u8 	%rs38, [%r22+-34];
	cvt.rn.f32.u16 	%f37, %rs38;
	ld.shared.u8 	%rs39, [%r22+-31];
	cvt.rn.f32.u16 	%f38, %rs39;
	mul.f32 	%f39, %f38, 0f3DCCCCCD;
	fma.rn.f32 	%f40, %f37, 0f3D4CCCCD, %f39;
	ld.shared.u8 	%rs40, [%r22+-28];
	cvt.rn.f32.u16 	%f41, %rs40;
	fma.rn.f32 	%f42, %f41, 0f3D4CCCCD, %f40;
	ld.shared.u8 	%rs41, [%r22+2];
	cvt.rn.f32.u16 	%f43, %rs41;
	fma.rn.f32 	%f44, %f43, 0f3DCCCCCD, %f42;
	ld.shared.u8 	%rs42, [%r22+5];
	cvt.rn.f32.u16 	%f45, %rs42;
	fma.rn.f32 	%f46, %f45, 0f3ECCCCCD, %f44;
	ld.shared.u8 	%rs43, [%r22+8];
	cvt.rn.f32.u16 	%f47, %rs43;
	fma.rn.f32 	%f48, %f47, 0f3DCCCCCD, %f46;
	ld.shared.u8 	%rs44, [%r22+38];
	cvt.rn.f32.u16 	%f49, %rs44;
	fma.rn.f32 	%f50, %f49, 0f3D4CCCCD, %f48;
	ld.shared.u8 	%rs45, [%r22+41];
	cvt.rn.f32.u16 	%f51, %rs45;
	fma.rn.f32 	%f52, %f51, 0f3DCCCCCD, %f50;
	ld.shared.u8 	%rs46, [%r22+44];
	cvt.rn.f32.u16 	%f53, %rs46;
	fma.rn.f32 	%f54, %f53, 0f3D4CCCCD, %f52;
	cvt.rzi.u32.f32 	%r57, %f54;
	st.global.u8 	[%rd26+2], %r57;
$L__BB0_21:
	ret;

}


// ===== COMPILED SASS (sm_100) =====

	.target	sm_100

	.elftype	@"ET_EXEC"


//--------------------- .note.nv.tkinfo           --------------------------
	.section	.note.nv.tkinfo,"",@"SHT_NOTE"
	.sectionflags	@"SHF_NOTE_NV_TKINFO"
	.tkinfo
        /*0018*/ 	.word	0x00000002
        /*0030*/ 	.string	""
        /*0030*/ 	.string	"ptxas"
        /*0030*/ 	.string	"Cuda compilation tools, release 13.0, V13.0.88"
        /*0030*/ 	.string	"Build cuda_13.0.r13.0/compiler.36424714_0"
        /*0030*/ 	.string	"-arch sm_100 -m 64 "



//--------------------- .note.nv.cuinfo           --------------------------
	.section	.note.nv.cuinfo,"",@"SHT_NOTE"
	.sectionflags	@"SHF_NOTE_NV_CUINFO"
        /*0018*/ 	.short	0x0002
        /*001a*/ 	.short	0x0064
        /*001c*/ 	.short	0x0082
	.zero		2


//--------------------- .nv.info                  --------------------------
	.section	.nv.info,"",@"SHT_CUDA_INFO"
	.align	4


	//----- nvinfo : EIATTR_REGCOUNT
	.align		4
        /*0000*/ 	.byte	0x04, 0x2f
        /*0002*/ 	.short	(.L_1 - .L_0)
	.align		4
.L_0:
        /*0004*/ 	.word	index@(_Z11blur_kernelP8PPMImageP8PPMPixel)
        /*0008*/ 	.word	0x0000001d


	//----- nvinfo : EIATTR_FRAME_SIZE
	.align		4
.L_1:
        /*000c*/ 	.byte	0x04, 0x11
        /*000e*/ 	.short	(.L_3 - .L_2)
	.align		4
.L_2:
        /*0010*/ 	.word	index@(_Z11blur_kernelP8PPMImageP8PPMPixel)
        /*0014*/ 	.word	0x00000000


	//----- nvinfo : EIATTR_MIN_STACK_SIZE
	.align		4
.L_3:
        /*0018*/ 	.byte	0x04, 0x12
        /*001a*/ 	.short	(.L_5 - .L_4)
	.align		4
.L_4:
        /*001c*/ 	.word	index@(_Z11blur_kernelP8PPMImageP8PPMPixel)
        /*0020*/ 	.word	0x00000000
.L_5:


//--------------------- .nv.compat                --------------------------
	.section	.nv.compat,"",@"SHT_CUDA_COMPAT_INFO"
	.align	4
        /*0000*/ 	.byte	0x02, 0x09, 0x00, 0x00, 0x02, 0x02, 0x01, 0x00, 0x02, 0x05, 0x05, 0x00, 0x03, 0x07, 0x01, 0x01
        /*0010*/ 	.byte	0x02, 0x03, 0x00, 0x00, 0x02, 0x06, 0x01, 0x00, 0x04, 0x0b, 0x08, 0x00, 0x09, 0x00, 0x00, 0x00
        /*0020*/ 	.byte	0x00, 0x00, 0x00, 0x00


//--------------------- .nv.info._Z11blur_kernelP8PPMImageP8PPMPixel --------------------------
	.section	.nv.info._Z11blur_kernelP8PPMImageP8PPMPixel,"",@"SHT_CUDA_INFO"
	.sectionflags	@""
	.align	4


	//----- nvinfo : EIATTR_CUDA_API_VERSION
	.align		4
        /*0000*/ 	.byte	0x04, 0x37
        /*0002*/ 	.short	(.L_7 - .L_6)
.L_6:
        /*0004*/ 	.word	0x00000082


	//----- nvinfo : EIATTR_KPARAM_INFO
	.align		4
.L_7:
        /*0008*/ 	.byte	0x04, 0x17
        /*000a*/ 	.short	(.L_9 - .L_8)
.L_8:
        /*000c*/ 	.word	0x00000000
        /*0010*/ 	.short	0x0001
        /*0012*/ 	.short	0x0008
        /*0014*/ 	.byte	0x00, 0xf5, 0x21, 0x00


	//----- nvinfo : EIATTR_KPARAM_INFO
	.align		4
.L_9:
        /*0018*/ 	.byte	0x04, 0x17
        /*001a*/ 	.short	(.L_11 - .L_10)
.L_10:
        /*001c*/ 	.word	0x00000000
        /*0020*/ 	.short	0x0000
        /*0022*/ 	.short	0x0000
        /*0024*/ 	.byte	0x00, 0xf5, 0x21, 0x00


	//----- nvinfo : EIATTR_SPARSE_MMA_MASK
	.align		4
.L_11:
        /*0028*/ 	.byte	0x03, 0x50
        /*002a*/ 	.short	0x0000


	//----- nvinfo : EIATTR_MAXREG_COUNT
	.align		4
        /*002c*/ 	.byte	0x03, 0x1b
        /*002e*/ 	.short	0x00ff


	//----- nvinfo : EIATTR_NUM_BARRIERS
	.align		4
        /*0030*/ 	.byte	0x02, 0x4c
        /*0032*/ 	.byte	0x01
	.zero		1


	//----- nvinfo : EIATTR_MERCURY_ISA_VERSION
	.align		4
        /*0034*/ 	.byte	0x03, 0x5f
        /*0036*/ 	.short	0x0101


	//----- nvinfo : EIATTR_VRC_CTA_INIT_COUNT
	.align		4
        /*0038*/ 	.byte	0x02, 0x4a
	.zero		1
	.zero		1


	//----- nvinfo : EIATTR_EXIT_INSTR_OFFSETS
	.align		4
        /*003c*/ 	.byte	0x04, 0x1c
        /*003e*/ 	.short	(.L_13 - .L_12)


	//   ....[0]....
.L_12:
        /*0040*/ 	.word	0x000007e0


	//   ....[1]....
        /*0044*/ 	.word	0x00000d80


	//----- nvinfo : EIATTR_CRS_STACK_SIZE
	.align		4
.L_13:
        /*0048*/ 	.byte	0x04, 0x1e
        /*004a*/ 	.short	(.L_15 - .L_14)
.L_14:
        /*004c*/ 	.word	0x00000000


	//----- nvinfo : EIATTR_CBANK_PARAM_SIZE
	.align		4
.L_15:
        /*0050*/ 	.byte	0x03, 0x19
        /*0052*/ 	.short	0x0010


	//----- nvinfo : EIATTR_PARAM_CBANK
	.align		4
        /*0054*/ 	.byte	0x04, 0x0a
        /*0056*/ 	.short	(.L_17 - .L_16)
	.align		4
.L_16:
        /*0058*/ 	.word	index@(.nv.constant0._Z11blur_kernelP8PPMImageP8PPMPixel)
        /*005c*/ 	.short	0x0380
        /*005e*/ 	.short	0x0010


	//----- nvinfo : EIATTR_SW_WAR
	.align		4
.L_17:
        /*0060*/ 	.byte	0x04, 0x36
        /*0062*/ 	.short	(.L_19 - .L_18)
.L_18:
        /*0064*/ 	.word	0x00000008
.L_19:


//--------------------- .nv.callgraph             --------------------------
	.section	.nv.callgraph,"",@"SHT_CUDA_CALLGRAPH"
	.align	4
	.sectionentsize	8
	.align		4
        /*0000*/ 	.word	0x00000000
	.align		4
        /*0004*/ 	.word	0xffffffff
	.align		4
        /*0008*/ 	.word	0x00000000
	.align		4
        /*000c*/ 	.word	0xfffffffe
	.align		4
        /*0010*/ 	.word	0x00000000
	.align		4
        /*0014*/ 	.word	0xfffffffd
	.align		4
        /*0018*/ 	.word	0x00000000
	.align		4
        /*001c*/ 	.word	0xfffffffc


//--------------------- .text._Z11blur_kernelP8PPMImageP8PPMPixel --------------------------
	.section	.text._Z11blur_kernelP8PPMImageP8PPMPixel,"ax",@progbits
	.align	128
        .global         _Z11blur_kernelP8PPMImageP8PPMPixel
        .type           _Z11blur_kernelP8PPMImageP8PPMPixel,@function
        .size           _Z11blur_kernelP8PPMImageP8PPMPixel,(.L_x_7 - _Z11blur_kernelP8PPMImageP8PPMPixel)
        .other          _Z11blur_kernelP8PPMImageP8PPMPixel,@"STO_CUDA_ENTRY STV_DEFAULT"
_Z11blur_kernelP8PPMImageP8PPMPixel:
.text._Z11blur_kernelP8PPMImageP8PPMPixel:
[----:B------:R-:W-:Y:S08]  /*0000*/  LDC R1, c[0x0][0x37c] ;  /* 0x0000df00ff017b82 */ /* 0x000ff00000000800 */
[----:B------:R-:W0:Y:S01]  /*0010*/  LDC.64 R2, c[0x0][0x380] ;  /* 0x0000e000ff027b82 */ /* 0x000e220000000a00 */
[----:B------:R-:W0:Y:S02]  /*0020*/  LDCU.64 UR6, c[0x0][0x358] ;  /* 0x00006b00ff0677ac */ /* 0x000e240008000a00 */
[----:B0-----:R-:W2:Y:S05]  /*0030*/  LDG.E.64 R8, desc[UR6][R2.64] ;  /* 0x0000000602087981 */ /* 0x001eaa000c1e1b00 */
[----:B------:R-:W0:Y:S01]  /*0040*/  LDC R5, c[0x0][0x360] ;  /* 0x0000d800ff057b82 */ /* 0x000e220000000800 */
[----:B------:R-:W-:Y:S01]  /*0050*/  MOV R18, 0x400 ;  /* 0x0000040000127802 */ /* 0x000fe20000000f00 */
[----:B------:R-:W-:Y:S01]  /*0060*/  BSSY.RECONVERGENT B0, `(.L_x_0) ;  /* 0x0000041000007945 */ /* 0x000fe20003800200 */
[----:B------:R-:W1:Y:S01]  /*0070*/  S2R R15, SR_TID.X ;  /* 0x00000000000f7919 */ /* 0x000e620000002100 */
[----:B------:R-:W3:Y:S04]  /*0080*/  S2R R10, SR_TID.Y ;  /* 0x00000000000a7919 */ /* 0x000ee80000002200 */
[----:B------:R-:W4:Y:S01]  /*0090*/  S2UR UR4, SR_CTAID.X ;  /* 0x00000000000479c3 */ /* 0x000f220000002500 */
[----:B------:R-:W5:Y:S07]  /*00a0*/  S2R R11, SR_CgaCtaId ;  /* 0x00000000000b7919 */ /* 0x000f6e0000008800 */
[----:B------:R-:W3:Y:S08]  /*00b0*/  S2UR UR5, SR_CTAID.Y ;  /* 0x00000000000579c3 */ /* 0x000ef00000002600 */
[----:B------:R-:W3:Y:S01]  /*00c0*/  LDC R13, c[0x0][0x364] ;  /* 0x0000d900ff0d7b82 */ /* 0x000ee20000000800 */
[----:B------:R-:W5:Y:S01]  /*00d0*/  LDCU UR8, c[0x0][0x370] ;  /* 0x00006e00ff0877ac */ /* 0x000f620008000800 */
[C---:B0-----:R-:W-:Y:S01]  /*00e0*/  IADD3 R4, PT, PT, R5.reuse, 0x2, RZ ;  /* 0x0000000205047810 */ /* 0x041fe20007ffe0ff */
[----:B----4-:R-:W-:-:S05]  /*00f0*/  IMAD R14, R5, UR4, RZ ;  /* 0x00000004050e7c24 */ /* 0x010fca000f8e02ff */
[----:B-1----:R-:W-:Y:S01]  /*0100*/  IADD3 R7, PT, PT, R14, R15, RZ ;  /* 0x0000000f0e077210 */ /* 0x002fe20007ffe0ff */
[----:B-----5:R-:W-:Y:S01]  /*0110*/  IMAD R6, R5, UR8, RZ ;  /* 0x0000000805067c24 */ /* 0x020fe2000f8e02ff */
[----:B------:R-:W-:Y:S01]  /*0120*/  LEA R18, R11, R18, 0x18 ;  /* 0x000000120b127211 */ /* 0x000fe200078ec0ff */
[----:B---3--:R-:W-:-:S05]  /*0130*/  IMAD R16, R13, UR5, RZ ;  /* 0x000000050d107c24 */ /* 0x008fca000f8e02ff */
[----:B------:R-:W-:-:S05]  /*0140*/  IADD3 R0, PT, PT, R16, R10, RZ ;  /* 0x0000000a10007210 */ /* 0x000fca0007ffe0ff */
[----:B------:R-:W-:Y:S02]  /*0150*/  IMAD R0, R0, R6, R7 ;  /* 0x0000000600007224 */ /* 0x000fe400078e0207 */
[----:B------:R-:W-:-:S04]  /*0160*/  IMAD R7, R5, R10, R15 ;  /* 0x0000000a05077224 */ /* 0x000fc800078e020f */
[C-C-:B------:R-:W-:Y:S01]  /*0170*/  IMAD R12, R7.reuse, 0x3, R18.reuse ;  /* 0x00000003070c7824 */ /* 0x140fe200078e0212 */
[C---:B------:R-:W-:Y:S01]  /*0180*/  ISETP.GE.U32.AND P0, PT, R7.reuse, R4, PT ;  /* 0x000000040700720c */ /* 0x040fe20003f06070 */
[----:B------:R-:W-:Y:S01]  /*0190*/  IMAD R4, R10, 0x24, R18 ;  /* 0x000000240a047824 */ /* 0x000fe200078e0212 */
[----:B------:R-:W-:-:S03]  /*01a0*/  ISETP.GE.U32.AND P3, PT, R7, R13, PT ;  /* 0x0000000d0700720c */ /* 0x000fc60003f66070 */
[----:B------:R-:W-:Y:S02]  /*01b0*/  IMAD R4, R15, 0x3, R4 ;  /* 0x000000030f047824 */ /* 0x000fe400078e0204 */
[----:B--2---:R-:W-:-:S05]  /*01c0*/  IMAD R9, R8, R9, RZ ;  /* 0x0000000908097224 */ /* 0x004fca00078e02ff */
[----:B------:R-:W-:Y:S01]  /*01d0*/  ISETP.GE.AND P2, PT, R0, R9, PT ;  /* 0x000000090000720c */ /* 0x000fe20003f46270 */
[----:B------:R-:W-:-:S12]  /*01e0*/  @P0 BRA `(.L_x_1) ;  /* 0x0000000000a00947 */ /* 0x000fd80003800000 */
[----:B------:R-:W0:Y:S01]  /*01f0*/  LDCU UR8, c[0x0][0x374] ;  /* 0x00006e80ff0877ac */ /* 0x000e220008000800 */
[----:B------:R-:W1:Y:S01]  /*0200*/  LDC R9, c[0x0][0x374] ;  /* 0x0000dd00ff097b82 */ /* 0x000e620000000800 */
[----:B------:R-:W-:Y:S01]  /*0210*/  IADD3 R15, PT, PT, R14, -0x1, R7 ;  /* 0xffffffff0e0f7810 */ /* 0x000fe20007ffe007 */
[----:B------:R-:W-:Y:S01]  /*0220*/  UIADD3 UR4, UPT, UPT, UR5, 0x1, URZ ;  /* 0x0000000105047890 */ /* 0x000fe2000fffe0ff */
[----:B------:R-:W-:Y:S02]  /*0230*/  IADD3 R17, PT, PT, R16, -0x1, RZ ;  /* 0xffffffff10117810 */ /* 0x000fe40007ffe0ff */
[----:B------:R-:W-:-:S04]  /*0240*/  ISETP.GE.U32.AND P0, PT, R15, R6, PT ;  /* 0x000000060f00720c */ /* 0x000fc80003f06070 */
[----:B------:R-:W-:-:S04]  /*0250*/  ISETP.EQ.OR P0, PT, RZ, UR5, P0 ;  /* 0x00000005ff007c0c */ /* 0x000fc80008702670 */
[----:B------:R-:W-:Y:S01]  /*0260*/  ISETP.LT.OR P1, PT, R15, RZ, P0 ;  /* 0x000000ff0f00720c */ /* 0x000fe20000721670 */
[----:B0-----:R-:W-:-:S05]  /*0270*/  IMAD R8, R13, UR8, RZ ;  /* 0x000000080d087c24 */ /* 0x001fca000f8e02ff */
[----:B------:R-:W-:Y:S02]  /*0280*/  ISETP.LT.U32.AND P1, PT, R17, R8, !P1 ;  /* 0x000000081100720c */ /* 0x000fe40004f21070 */
[----:B-1----:R-:W-:-:S04]  /*0290*/  ISETP.LE.U32.AND P0, PT, R9, UR4, PT ;  /* 0x0000000409007c0c */ /* 0x002fc8000bf03070 */
[----:B------:R-:W-:-:S04]  /*02a0*/  ISETP.LT.U32.AND P0, PT, R15, R6, !P0 ;  /* 0x000000060f00720c */ /* 0x000fc80004701070 */
[----:B------:R-:W-:-:S03]  /*02b0*/  ISETP.GT.AND P0, PT, R15, -0x1, P0 ;  /* 0xffffffff0f00780c */ /* 0x000fc60000704270 */
[----:B------:R-:W2:Y:S10]  /*02c0*/  @P1 LDG.E.64 R10, desc[UR6][R2.64+0x8] ;  /* 0x00000806020a1981 */ /* 0x000eb4000c1e1b00 */
[----:B------:R-:W3:Y:S01]  /*02d0*/  @P0 LDG.E.64 R8, desc[UR6][R2.64+0x8] ;  /* 0x0000080602080981 */ /* 0x000ee2000c1e1b00 */
[----:B------:R-:W-:-:S02]  /*02e0*/  @P1 IMAD R17, R6, R17, R15 ;  /* 0x0000001106111224 */ /* 0x000fc400078e020f */
[----:B------:R-:W-:Y:S02]  /*02f0*/  @P0 IMAD R20, R6, R13, RZ ;  /* 0x0000000d06140224 */ /* 0x000fe400078e02ff */
[----:B--2---:R-:W-:-:S04]  /*0300*/  @P1 IMAD.WIDE.U32 R10, R17, 0x3, R10 ;  /* 0x00000003110a1825 */ /* 0x004fc800078e000a */
[----:B------:R-:W-:Y:S01]  /*0310*/  @P0 IMAD R17, R20, UR4, R15 ;  /* 0x0000000414110c24 */ /* 0x000fe2000f8e020f */
[----:B------:R-:W2:Y:S04]  /*0320*/  @P1 LDG.E.U8 R19, desc[UR6][R10.64+0x2] ;  /* 0x000002060a131981 */ /* 0x000ea8000c1e1100 */
[----:B------:R-:W4:Y:S01]  /*0330*/  @P1 LDG.E.U8 R15, desc[UR6][R10.64] ;  /* 0x000000060a0f1981 */ /* 0x000f22000c1e1100 */
[----:B---3--:R-:W-:-:S03]  /*0340*/  @P0 IMAD.WIDE.U32 R8, R17, 0x3, R8 ;  /* 0x0000000311080825 */ /* 0x008fc600078e0008 */
[----:B------:R-:W3:Y:S04]  /*0350*/  @P1 LDG.E.U8 R17, desc[UR6][R10.64+0x1] ;  /* 0x000001060a111981 */ /* 0x000ee8000c1e1100 */
[----:B------:R-:W5:Y:S04]  /*0360*/  @P0 LDG.E.U8 R21, desc[UR6][R8.64] ;  /* 0x0000000608150981 */ /* 0x000f68000c1e1100 */
[----:B------:R-:W5:Y:S04]  /*0370*/  @P0 LDG.E.U8 R23, desc[UR6][R8.64+0x1] ;  /* 0x0000010608170981 */ /* 0x000f68000c1e1100 */
[----:B------:R-:W5:Y:S01]  /*0380*/  @P0 LDG.E.U8 R25, desc[UR6][R8.64+0x2] ;  /* 0x0000020608190981 */ /* 0x000f62000c1e1100 */
[----:B------:R-:W-:-:S04]  /*0390*/  IMAD R18, R13, 0x24, R18 ;  /* 0x000000240d127824 */ /* 0x000fc800078e0212 */
[----:B------:R-:W-:Y:S01]  /*03a0*/  IMAD R18, R7, 0x3, R18 ;  /* 0x0000000307127824 */ /* 0x000fe200078e0212 */
[----:B------:R0:W-:Y:S04]  /*03b0*/  @!P1 STS.U8 [R12], RZ ;  /* 0x000000ff0c009388 */ /* 0x0001e80000000000 */
[----:B------:R0:W-:Y:S04]  /*03c0*/  @!P1 STS.U8 [R12+0x1], RZ ;  /* 0x000001ff0c009388 */ /* 0x0001e80000000000 */
[----:B------:R0:W-:Y:S04]  /*03d0*/  @!P1 STS.U8 [R12+0x2], RZ ;  /* 0x000002ff0c009388 */ /* 0x0001e80000000000 */
[----:B--2---:R0:W-:Y:S04]  /*03e0*/  @P1 STS.U8 [R12+0x2], R19 ;  /* 0x000002130c001388 */ /* 0x0041e80000000000 */
[----:B----4-:R0:W-:Y:S04]  /*03f0*/  @P1 STS.U8 [R12], R15 ;  /* 0x0000000f0c001388 */ /* 0x0101e80000000000 */
[----:B---3--:R0:W-:Y:S04]  /*0400*/  @P1 STS.U8 [R12+0x1], R17 ;  /* 0x000001110c001388 */ /* 0x0081e80000000000 */
[----:B------:R0:W-:Y:S04]  /*0410*/  @!P0 STS.U8 [R18+0x24], RZ ;  /* 0x000024ff12008388 */ /* 0x0001e80000000000 */
[----:B------:R0:W-:Y:S04]  /*0420*/  @!P0 STS.U8 [R18+0x25], RZ ;  /* 0x000025ff12008388 */ /* 0x0001e80000000000 */
[----:B------:R0:W-:Y:S04]  /*0430*/  @!P0 STS.U8 [R18+0x26], RZ ;  /* 0x000026ff12008388 */ /* 0x0001e80000000000 */
[----:B-----5:R0:W-:Y:S04]  /*0440*/  @P0 STS.U8 [R18+0x24], R21 ;  /* 0x0000241512000388 */ /* 0x0201e80000000000 */
[----:B------:R0:W-:Y:S04]  /*0450*/  @P0 STS.U8 [R18+0x25], R23 ;  /* 0x0000251712000388 */ /* 0x0001e80000000000 */
[----:B------:R0:W-:Y:S02]  /*0460*/  @P0 STS.U8 [R18+0x26], R25 ;  /* 0x0000261912000388 */ /* 0x0001e40000000000 */
.L_x_1:
[----:B------:R-:W-:Y:S05]  /*0470*/  BSYNC.RECONVERGENT B0 ;  /* 0x0000000000007941 */ /* 0x000fea0003800200 */
.L_x_0:
[----:B------:R-:W-:Y:S04]  /*0480*/  BSSY.RECONVERGENT B0, `(.L_x_2) ;  /* 0x0000029000007945 */ /* 0x000fe80003800200 */
[----:B------:R-:W-:Y:S05]  /*0490*/  @P3 BRA `(.L_x_3) ;  /* 0x00000000009c3947 */ /* 0x000fea0003800000 */
[----:B------:R-:W1:Y:S01]  /*04a0*/  LDCU UR4, c[0x0][0x374] ;  /* 0x00006e80ff0477ac */ /* 0x000e620008000800 */
[C---:B0-----:R-:W-:Y:S02]  /*04b0*/  IADD3 R15, PT, PT, R14.reuse, -0x1, RZ ;  /* 0xffffffff0e0f7810 */ /* 0x041fe40007ffe0ff */
[----:B------:R-:W-:Y:S01]  /*04c0*/  IADD3 R19, PT, PT, R14, R5, RZ ;  /* 0x000000050e137210 */ /* 0x000fe20007ffe0ff */
[----:B------:R-:W0:Y:S01]  /*04d0*/  LDCU UR5, c[0x0][0x374] ;  /* 0x00006e80ff0577ac */ /* 0x000e220008000800 */
[CC--:B------:R-:W-:Y:S02]  /*04e0*/  ISETP.GE.U32.AND P0, PT, R15.reuse, R6.reuse, PT ;  /* 0x000000060f00720c */ /* 0x0c0fe40003f06070 */
[----:B------:R-:W-:Y:S02]  /*04f0*/  IADD3 R17, PT, PT, R16, R7, RZ ;  /* 0x0000000710117210 */ /* 0x000fe40007ffe0ff */
[----:B------:R-:W-:Y:S02]  /*0500*/  ISETP.LT.OR P0, PT, R15, RZ, P0 ;  /* 0x000000ff0f00720c */ /* 0x000fe40000701670 */
[----:B------:R-:W-:-:S04]  /*0510*/  ISETP.GE.U32.AND P1, PT, R19, R6, PT ;  /* 0x000000061300720c */ /* 0x000fc80003f26070 */
[----:B------:R-:W-:Y:S01]  /*0520*/  ISETP.LT.OR P1, PT, R19, RZ, P1 ;  /* 0x000000ff1300720c */ /* 0x000fe20000f21670 */
[----:B-1----:R-:W-:-:S05]  /*0530*/  IMAD R8, R13, UR4, RZ ;  /* 0x000000040d087c24 */ /* 0x002fca000f8e02ff */
[----:B------:R-:W-:Y:S01]  /*0540*/  ISETP.LT.U32.AND P0, PT, R17, R8, !P0 ;  /* 0x000000081100720c */ /* 0x000fe20004701070 */
[----:B0-----:R-:W-:-:S05]  /*0550*/  IMAD R8, R13, UR5, RZ ;  /* 0x000000050d087c24 */ /* 0x001fca000f8e02ff */
[----:B------:R-:W-:-:S07]  /*0560*/  ISETP.LT.U32.AND P1, PT, R17, R8, !P1 ;  /* 0x000000081100720c */ /* 0x000fce0004f21070 */
[----:B------:R-:W2:Y:S06]  /*0570*/  @P0 LDG.E.64 R10, desc[UR6][R2.64+0x8] ;  /* 0x00000806020a0981 */ /* 0x000eac000c1e1b00 */
[----:B------:R-:W3:Y:S01]  /*0580*/  @P1 LDG.E.64 R8, desc[UR6][R2.64+0x8] ;  /* 0x0000080602081981 */ /* 0x000ee2000c1e1b00 */
[CC--:B------:R-:W-:Y:S02]  /*0590*/  @P0 IMAD R15, R6.reuse, R17.reuse, R15 ;  /* 0x00000011060f0224 */ /* 0x0c0fe400078e020f */
[----:B------:R-:W-:Y:S02]  /*05a0*/  @P1 IMAD R17, R6, R17, R19 ;  /* 0x0000001106111224 */ /* 0x000fe400078e0213 */
[----:B--2---:R-:W-:-:S05]  /*05b0*/  @P0 IMAD.WIDE.U32 R10, R15, 0x3, R10 ;  /* 0x000000030f0a0825 */ /* 0x004fca00078e000a */
[----:B------:R-:W2:Y:S01]  /*05c0*/  @P0 LDG.E.U8 R13, desc[UR6][R10.64] ;  /* 0x000000060a0d0981 */ /* 0x000ea2000c1e1100 */
[----:B---3--:R-:W-:-:S03]  /*05d0*/  @P1 IMAD.WIDE.U32 R8, R17, 0x3, R8 ;  /* 0x0000000311081825 */ /* 0x008fc600078e0008 */
[----:B------:R-:W3:Y:S04]  /*05e0*/  @P0 LDG.E.U8 R15, desc[UR6][R10.64+0x1] ;  /* 0x000001060a0f0981 */ /* 0x000ee8000c1e1100 */
[----:B------:R-:W4:Y:S04]  /*05f0*/  @P0 LDG.E.U8 R17, desc[UR6][R10.64+0x2] ;  /* 0x000002060a110981 */ /* 0x000f28000c1e1100 */
[----:B------:R-:W5:Y:S04]  /*0600*/  @P1 LDG.E.U8 R6, desc[UR6][R8.64] ;  /* 0x0000000608061981 */ /* 0x000f68000c1e1100 */
[----:B------:R-:W5:Y:S04]  /*0610*/  @P1 LDG.E.U8 R14, desc[UR6][R8.64+0x1] ;  /* 0x00000106080e1981 */ /* 0x000f68000c1e1100 */
[----:B------:R-:W5:Y:S01]  /*0620*/  @P1 LDG.E.U8 R16, desc[UR6][R8.64+0x2] ;  /* 0x0000020608101981 */ /* 0x000f62000c1e1100 */
[----:B------:R-:W-:-:S04]  /*0630*/  IMAD R12, R7, 0x21, R12 ;  /* 0x00000021070c7824 */ /* 0x000fc800078e020c */
[----:B------:R-:W-:Y:S01]  /*0640*/  IMAD R5, R5, 0x3, R12 ;  /* 0x0000000305057824 */ /* 0x000fe200078e020c */
[----:B------:R1:W-:Y:S04]  /*0650*/  @!P0 STS.U8 [R12+0x24], RZ ;  /* 0x000024ff0c008388 */ /* 0x0003e80000000000 */
[----:B------:R1:W-:Y:S04]  /*0660*/  @!P0 STS.U8 [R12+0x25], RZ ;  /* 0x000025ff0c008388 */ /* 0x0003e80000000000 */
[----:B------:R1:W-:Y:S04]  /*0670*/  @!P0 STS.U8 [R12+0x26], RZ ;  /* 0x000026ff0c008388 */ /* 0x0003e80000000000 */
[----:B--2---:R1:W-:Y:S04]  /*0680*/  @P0 STS.U8 [R12+0x24], R13 ;  /* 0x0000240d0c000388 */ /* 0x0043e80000000000 */
[----:B---3--:R1:W-:Y:S04]  /*0690*/  @P0 STS.U8 [R12+0x25], R15 ;  /* 0x0000250f0c000388 */ /* 0x0083e80000000000 */
[----:B----4-:R1:W-:Y:S04]  /*06a0*/  @P0 STS.U8 [R12+0x26], R17 ;  /* 0x000026110c000388 */ /* 0x0103e80000000000 */
[----:B------:R1:W-:Y:S04]  /*06b0*/  @!P1 STS.U8 [R5+0x27], RZ ;  /* 0x000027ff05009388 */ /* 0x0003e80000000000 */
[----:B------:R1:W-:Y:S04]  /*06c0*/  @!P1 STS.U8 [R5+0x28], RZ ;  /* 0x000028ff05009388 */ /* 0x0003e80000000000 */
[----:B------:R1:W-:Y:S04]  /*06d0*/  @!P1 STS.U8 [R5+0x29], RZ ;  /* 0x000029ff05009388 */ /* 0x0003e80000000000 */
[----:B-----5:R1:W-:Y:S04]  /*06e0*/  @P1 STS.U8 [R5+0x27], R6 ;  /* 0x0000270605001388 */ /* 0x0203e80000000000 */
[----:B------:R1:W-:Y:S04]  /*06f0*/  @P1 STS.U8 [R5+0x28], R14 ;  /* 0x0000280e05001388 */ /* 0x0003e80000000000 */
[----:B------:R1:W-:Y:S02]  /*0700*/  @P1 STS.U8 [R5+0x29], R16 ;  /* 0x0000291005001388 */ /* 0x0003e40000000000 */
.L_x_3:
[----:B------:R-:W-:Y:S05]  /*0710*/  BSYNC.RECONVERGENT B0 ;  /* 0x0000000000007941 */ /* 0x000fea0003800200 */
.L_x_2:
[----:B------:R-:W-:Y:S04]  /*0720*/  BSSY.RECONVERGENT B0, `(.L_x_4) ;  /* 0x000000a000007945 */ /* 0x000fe80003800200 */
[----:B------:R-:W-:Y:S05]  /*0730*/  @P2 BRA `(.L_x_5) ;  /* 0x0000000000202947 */ /* 0x000fea0003800000 */
[----:B-1----:R-:W2:Y:S02]  /*0740*/  LDG.E.64 R6, desc[UR6][R2.64+0x8] ;  /* 0x0000080602067981 */ /* 0x002ea4000c1e1b00 */
[----:B--2---:R-:W-:-:S05]  /*0750*/  IMAD.WIDE R6, R0, 0x3, R6 ;  /* 0x0000000300067825 */ /* 0x004fca00078e0206 */
[----:B------:R-:W2:Y:S04]  /*0760*/  LDG.E.U8 R5, desc[UR6][R6.64] ;  /* 0x0000000606057981 */ /* 0x000ea8000c1e1100 */
[----:B------:R-:W3:Y:S04]  /*0770*/  LDG.E.U8 R9, desc[UR6][R6.64+0x1] ;  /* 0x0000010606097981 */ /* 0x000ee8000c1e1100 */
[----:B------:R-:W4:Y:S04]  /*0780*/  LDG.E.U8 R11, desc[UR6][R6.64+0x2] ;  /* 0x00000206060b7981 */ /* 0x000f28000c1e1100 */
[----:B--2---:R2:W-:Y:S04]  /*0790*/  STS.U8 [R4+0x27], R5 ;  /* 0x0000270504007388 */ /* 0x0045e80000000000 */
[----:B---3--:R2:W-:Y:S04]  /*07a0*/  STS.U8 [R4+0x28], R9 ;  /* 0x0000280904007388 */ /* 0x0085e80000000000 */
[----:B----4-:R2:W-:Y:S02]  /*07b0*/  STS.U8 [R4+0x29], R11 ;  /* 0x0000290b04007388 */ /* 0x0105e40000000000 */
.L_x_5:
[----:B------:R-:W-:Y:S05]  /*07c0*/  BSYNC.RECONVERGENT B0 ;  /* 0x0000000000007941 */ /* 0x000fea0003800200 */
.L_x_4:
[----:B------:R-:W-:Y:S06]  /*07d0*/  BAR.SYNC.DEFER_BLOCKING 0x0 ;  /* 0x0000000000007b1d */ /* 0x000fec0000010000 */
[----:B------:R-:W-:Y:S05]  /*07e0*/  @P2 EXIT ;  /* 0x000000000000294d */ /* 0x000fea0003800000 */
[----:B------:R-:W3:Y:S04]  /*07f0*/  LDS.U8 R3, [R4+0x3] ;  /* 0x0000030004037984 */ /* 0x000ee80000000000 */
[----:B------:R-:W4:Y:S04]  /*0800*/  LDS.U8 R10, [R4] ;  /* 0x00000000040a7984 */ /* 0x000f280000000000 */
[----:B-1----:R-:W1:Y:S04]  /*0810*/  LDS.U8 R14, [R4+0x6] ;  /* 0x00000600040e7984 */ /* 0x002e680000000000 */
[----:B0-----:R-:W0:Y:S04]  /*0820*/  LDS.U8 R19, [R4+0x24] ;  /* 0x0000240004137984 */ /* 0x001e280000000000 */
[----:B------:R-:W5:Y:S04]  /*0830*/  LDS.U8 R16, [R4+0x27] ;  /* 0x0000270004107984 */ /* 0x000f680000000000 */
[----:B--2---:R-:W2:Y:S04]  /*0840*/  LDS.U8 R11, [R4+0x4] ;  /* 0x00000400040b7984 */ /* 0x004ea80000000000 */
[----:B------:R-:W2:Y:S04]  /*0850*/  LDS.U8 R7, [R4+0x7] ;  /* 0x0000070004077984 */ /* 0x000ea80000000000 */
[----:B------:R-:W2:Y:S04]  /*0860*/  LDS.U8 R8, [R4+0x2a] ;  /* 0x00002a0004087984 */ /* 0x000ea80000000000 */
[----:B------:R-:W2:Y:S04]  /*0870*/  LDS.U8 R6, [R4+0x5] ;  /* 0x0000050004067984 */ /* 0x000ea80000000000 */
[----:B------:R-:W2:Y:S01]  /*0880*/  LDS.U8 R9, [R4+0x1] ;  /* 0x0000010004097984 */ /* 0x000ea20000000000 */
[----:B---3--:R-:W-:-:S03]  /*0890*/  I2FP.F32.U32 R13, R3 ;  /* 0x00000003000d7245 */ /* 0x008fc60000201000 */
[----:B------:R-:W3:Y:S01]  /*08a0*/  LDS.U8 R2, [R4+0x48] ;  /* 0x0000480004027984 */ /* 0x000ee20000000000 */
[----:B----4-:R-:W-:Y:S01]  /*08b0*/  I2FP.F32.U32 R12, R10 ;  /* 0x0000000a000c7245 */ /* 0x010fe20000201000 */
[----:B------:R-:W-:Y:S02]  /*08c0*/  FMUL R13, R13, 0.10000000149011611938 ;  /* 0x3dcccccd0d0d7820 */ /* 0x000fe40000400000 */
[----:B------:R-:W4:Y:S01]  /*08d0*/  LDS.U8 R3, [R4+0x25] ;  /* 0x0000250004037984 */ /* 0x000f220000000000 */
[----:B-1----:R-:W-:Y:S01]  /*08e0*/  I2FP.F32.U32 R18, R14 ;  /* 0x0000000e00127245 */ /* 0x002fe20000201000 */
[----:B------:R-:W-:Y:S02]  /*08f0*/  FFMA R17, R12, 0.050000000745058059692, R13 ;  /* 0x3d4ccccd0c117823 */ /* 0x000fe4000000000d */
[----:B------:R-:W1:Y:S01]  /*0900*/  LDS.U8 R10, [R4+0x2] ;  /* 0x00000200040a7984 */ /* 0x000e620000000000 */
[----:B0-----:R-:W-:Y:S01]  /*0910*/  I2FP.F32.U32 R19, R19 ;  /* 0x0000001300137245 */ /* 0x001fe20000201000 */
[----:B------:R-:W-:-:S02]  /*0920*/  FFMA R18, R18, 0.050000000745058059692, R17 ;  /* 0x3d4ccccd12127823 */ /* 0x000fc40000000011 */
[----:B------:R-:W-:Y:S01]  /*0930*/  LDS.U8 R13, [R4+0x8] ;  /* 0x00000800040d7984 */ /* 0x000fe20000000000 */
[----:B-----5:R-:W-:Y:S01]  /*0940*/  I2FP.F32.U32 R22, R16 ;  /* 0x0000001000167245 */ /* 0x020fe20000201000 */
[----:B------:R-:W-:Y:S02]  /*0950*/  FFMA R23, R19, 0.10000000149011611938, R18 ;  /* 0x3dcccccd13177823 */ /* 0x000fe40000000012 */
[----:B------:R-:W0:Y:S01]  /*0960*/  LDS.U8 R17, [R4+0x26] ;  /* 0x0000260004117984 */ /* 0x000e220000000000 */
[----:B--2---:R-:W-:Y:S01]  /*0970*/  I2FP.F32.U32 R24, R11 ;  /* 0x0000000b00187245 */ /* 0x004fe20000201000 */
[----:B------:R-:W-:Y:S02]  /*0980*/  FFMA R23, R22, 0.40000000596046447754, R23 ;  /* 0x3ecccccd16177823 */ /* 0x000fe40000000017 */
[----:B------:R-:W2:Y:S01]  /*0990*/  LDS.U8 R5, [R4+0x28] ;  /* 0x0000280004057984 */ /* 0x000ea20000000000 */
[----:B------:R-:W-:Y:S01]  /*09a0*/  I2FP.F32.U32 R26, R7 ;  /* 0x00000007001a7245 */ /* 0x000fe20000201000 */
[----:B------:R-:W-:-:S02]  /*09b0*/  FMUL R24, R24, 0.10000000149011611938 ;  /* 0x3dcccccd18187820 */ /* 0x000fc40000400000 */
[----:B------:R-:W5:Y:S01]  /*09c0*/  LDS.U8 R15, [R4+0x4b] ;  /* 0x00004b00040f7984 */ /* 0x000f620000000000 */
[----:B------:R-:W-:-:S03]  /*09d0*/  I2FP.F32.U32 R8, R8 ;  /* 0x0000000800087245 */ /* 0x000fc60000201000 */
[----:B------:R-:W5:Y:S01]  /*09e0*/  LDS.U8 R18, [R4+0x29] ;  /* 0x0000290004127984 */ /* 0x000f620000000000 */
[----:B------:R-:W-:Y:S01]  /*09f0*/  I2FP.F32.U32 R6, R6 ;  /* 0x0000000600067245 */ /* 0x000fe20000201000 */
[----:B------:R-:W-:Y:S02]  /*0a00*/  FFMA R23, R8, 0.10000000149011611938, R23 ;  /* 0x3dcccccd08177823 */ /* 0x000fe40000000017 */
[----:B------:R-:W5:Y:S01]  /*0a10*/  LDS.U8 R12, [R4+0x2b] ;  /* 0x00002b00040c7984 */ /* 0x000f620000000000 */
[----:B------:R-:W-:-:S03]  /*0a20*/  I2FP.F32.U32 R9, R9 ;  /* 0x0000000900097245 */ /* 0x000fc60000201000 */
[----:B------:R-:W5:Y:S02]  /*0a30*/  LDS.U8 R16, [R4+0x2c] ;  /* 0x00002c0004107984 */ /* 0x000f640000000000 */
[----:B------:R-:W-:Y:S02]  /*0a40*/  FFMA R9, R9, 0.050000000745058059692, R24 ;  /* 0x3d4ccccd09097823 */ /* 0x000fe40000000018 */
[----:B------:R-:W5:Y:S01]  /*0a50*/  LDS.U8 R19, [R4+0x4e] ;  /* 0x00004e0004137984 */ /* 0x000f620000000000 */
[----:B---3--:R-:W-:Y:S01]  /*0a60*/  I2FP.F32.U32 R2, R2 ;  /* 0x0000000200027245 */ /* 0x008fe20000201000 */
[----:B------:R-:W-:Y:S02]  /*0a70*/  FFMA R9, R26, 0.050000000745058059692, R9 ;  /* 0x3d4ccccd1a097823 */ /* 0x000fe40000000009 */
[----:B------:R-:W3:Y:S01]  /*0a80*/  LDS.U8 R14, [R4+0x49] ;  /* 0x00004900040e7984 */ /* 0x000ee20000000000 */
[----:B----4-:R-:W-:Y:S01]  /*0a90*/  I2FP.F32.U32 R8, R3 ;  /* 0x0000000300087245 */ /* 0x010fe20000201000 */
[----:B------:R-:W-:Y:S01]  /*0aa0*/  FMUL R3, R6, 0.10000000149011611938 ;  /* 0x3dcccccd06037820 */ /* 0x000fe20000400000 */
[----:B------:R-:W-:Y:S01]  /*0ab0*/  FFMA R2, R2, 0.050000000745058059692, R23 ;  /* 0x3d4ccccd02027823 */ /* 0x000fe20000000017 */
[----:B------:R-:W4:Y:S01]  /*0ac0*/  LDS.U8 R22, [R4+0x4a] ;  /* 0x00004a0004167984 */ /* 0x000f220000000000 */
[----:B-1----:R-:W-:Y:S01]  /*0ad0*/  I2FP.F32.U32 R10, R10 ;  /* 0x0000000a000a7245 */ /* 0x002fe20000201000 */
[----:B------:R-:W-:-:S02]  /*0ae0*/  FFMA R8, R8, 0.10000000149011611938, R9 ;  /* 0x3dcccccd08087823 */ /* 0x000fc40000000009 */
[----:B------:R-:W1:Y:S02]  /*0af0*/  LDS.U8 R20, [R4+0x4c] ;  /* 0x00004c0004147984 */ /* 0x000e640000000000 */
[----:B------:R-:W-:Y:S02]  /*0b00*/  FFMA R3, R10, 0.050000000745058059692, R3 ;  /* 0x3d4ccccd0a037823 */ /* 0x000fe40000000003 */
[----:B------:R-:W1:Y:S01]  /*0b10*/  LDS.U8 R21, [R4+0x4d] ;  /* 0x00004d0004157984 */ /* 0x000e620000000000 */
[----:B0-----:R-:W-:-:S03]  /*0b20*/  I2FP.F32.U32 R6, R17 ;  /* 0x0000001100067245 */ /* 0x001fc60000201000 */
[----:B------:R-:W0:Y:S01]  /*0b30*/  LDS.U8 R11, [R4+0x4f] ;  /* 0x00004f00040b7984 */ /* 0x000e220000000000 */
[----:B--2---:R-:W-:-:S03]  /*0b40*/  I2FP.F32.U32 R5, R5 ;  /* 0x0000000500057245 */ /* 0x004fc60000201000 */
[----:B------:R2:W0:Y:S01]  /*0b50*/  LDS.U8 R7, [R4+0x50] ;  /* 0x0000500004077984 */ /* 0x0004220000000000 */
[----:B-----5:R-:W-:Y:S01]  /*0b60*/  I2FP.F32.U32 R15, R15 ;  /* 0x0000000f000f7245 */ /* 0x020fe20000201000 */
[----:B------:R-:W-:Y:S01]  /*0b70*/  FFMA R5, R5, 0.40000000596046447754, R8 ;  /* 0x3ecccccd05057823 */ /* 0x000fe20000000008 */
[----:B------:R-:W-:-:S03]  /*0b80*/  I2FP.F32.U32 R18, R18 ;  /* 0x0000001200127245 */ /* 0x000fc60000201000 */
[----:B------:R-:W-:Y:S01]  /*0b90*/  FFMA R2, R15, 0.10000000149011611938, R2 ;  /* 0x3dcccccd0f027823 */ /* 0x000fe20000000002 */
[----:B--2---:R-:W-:Y:S02]  /*0ba0*/  I2FP.F32.U32 R4, R13 ;  /* 0x0000000d00047245 */ /* 0x004fe40000201000 */
[----:B------:R-:W-:Y:S02]  /*0bb0*/  I2FP.F32.U32 R12, R12 ;  /* 0x0000000c000c7245 */ /* 0x000fe40000201000 */
[----:B------:R-:W-:Y:S01]  /*0bc0*/  I2FP.F32.U32 R16, R16 ;  /* 0x0000001000107245 */ /* 0x000fe20000201000 */
[----:B------:R-:W-:Y:S02]  /*0bd0*/  FFMA R3, R4, 0.050000000745058059692, R3 ;  /* 0x3d4ccccd04037823 */ /* 0x000fe40000000003 */
[----:B------:R-:W-:Y:S01]  /*0be0*/  FFMA R5, R12, 0.10000000149011611938, R5 ;  /* 0x3dcccccd0c057823 */ /* 0x000fe20000000005 */
[----:B------:R-:W-:Y:S01]  /*0bf0*/  I2FP.F32.U32 R19, R19 ;  /* 0x0000001300137245 */ /* 0x000fe20000201000 */
[----:B------:R-:W-:Y:S01]  /*0c00*/  FFMA R3, R6, 0.10000000149011611938, R3 ;  /* 0x3dcccccd06037823 */ /* 0x000fe20000000003 */
[----:B---3--:R-:W-:-:S03]  /*0c10*/  I2FP.F32.U32 R14, R14 ;  /* 0x0000000e000e7245 */ /* 0x008fc60000201000 */
[----:B------:R-:W-:Y:S01]  /*0c20*/  FFMA R3, R18, 0.40000000596046447754, R3 ;  /* 0x3ecccccd12037823 */ /* 0x000fe20000000003 */
[----:B------:R-:W-:Y:S01]  /*0c30*/  FFMA R19, R19, 0.050000000745058059692, R2 ;  /* 0x3d4ccccd13137823 */ /* 0x000fe20000000002 */
[----:B----4-:R-:W-:Y:S02]  /*0c40*/  I2FP.F32.U32 R9, R22 ;  /* 0x0000001600097245 */ /* 0x010fe40000201000 */
[----:B------:R-:W-:Y:S01]  /*0c50*/  FFMA R16, R16, 0.10000000149011611938, R3 ;  /* 0x3dcccccd10107823 */ /* 0x000fe20000000003 */
[----:B------:R-:W-:Y:S01]  /*0c60*/  FFMA R5, R14, 0.050000000745058059692, R5 ;  /* 0x3d4ccccd0e057823 */ /* 0x000fe20000000005 */
[----:B------:R-:W2:Y:S01]  /*0c70*/  LDC.64 R2, c[0x0][0x388] ;  /* 0x0000e200ff027b82 */ /* 0x000ea20000000a00 */
[----:B-1----:R-:W-:Y:S01]  /*0c80*/  I2FP.F32.U32 R20, R20 ;  /* 0x0000001400147245 */ /* 0x002fe20000201000 */
[----:B------:R-:W-:Y:S01]  /*0c90*/  FFMA R9, R9, 0.050000000745058059692, R16 ;  /* 0x3d4ccccd09097823 */ /* 0x000fe20000000010 */
[----:B------:R-:W1:Y:S01]  /*0ca0*/  F2I.U32.TRUNC.NTZ R19, R19 ;  /* 0x0000001300137305 */ /* 0x000e62000020f000 */
[----:B------:R-:W-:-:S02]  /*0cb0*/  I2FP.F32.U32 R6, R21 ;  /* 0x0000001500067245 */ /* 0x000fc40000201000 */
[----:B------:R-:W-:Y:S01]  /*0cc0*/  FFMA R5, R20, 0.10000000149011611938, R5 ;  /* 0x3dcccccd14057823 */ /* 0x000fe20000000005 */
[----:B0-----:R-:W-:Y:S02]  /*0cd0*/  I2FP.F32.U32 R4, R11 ;  /* 0x0000000b00047245 */ /* 0x001fe40000201000 */
[----:B------:R-:W-:Y:S01]  /*0ce0*/  FFMA R6, R6, 0.10000000149011611938, R9 ;  /* 0x3dcccccd06067823 */ /* 0x000fe20000000009 */
[----:B------:R-:W-:Y:S02]  /*0cf0*/  I2FP.F32.U32 R7, R7 ;  /* 0x0000000700077245 */ /* 0x000fe40000201000 */
[----:B------:R-:W-:-:S03]  /*0d00*/  FFMA R4, R4, 0.050000000745058059692, R5 ;  /* 0x3d4ccccd04047823 */ /* 0x000fc60000000005 */
[----:B------:R-:W-:Y:S01]  /*0d10*/  FFMA R6, R7, 0.050000000745058059692, R6 ;  /* 0x3d4ccccd07067823 */ /* 0x000fe20000000006 */
[----:B------:R-:W0:Y:S01]  /*0d20*/  F2I.U32.TRUNC.NTZ R5, R4 ;  /* 0x0000000400057305 */ /* 0x000e22000020f000 */
[----:B--2---:R-:W-:-:S07]  /*0d30*/  IMAD.WIDE R2, R0, 0x3, R2 ;  /* 0x0000000300027825 */ /* 0x004fce00078e0202 */
[----:B------:R-:W2:Y:S01]  /*0d40*/  F2I.U32.TRUNC.NTZ R7, R6 ;  /* 0x0000000600077305 */ /* 0x000ea2000020f000 */
[----:B-1----:R-:W-:Y:S04]  /*0d50*/  STG.E.U8 desc[UR6][R2.64], R19 ;  /* 0x0000001302007986 */ /* 0x002fe8000c101106 */
[----:B0-----:R-:W-:Y:S04]  /*0d60*/  STG.E.U8 desc[UR6][R2.64+0x1], R5 ;  /* 0x0000010502007986 */ /* 0x001fe8000c101106 */
[----:B--2---:R-:W-:Y:S01]  /*0d70*/  STG.E.U8 desc[UR6][R2.64+0x2], R7 ;  /* 0x0000020702007986 */ /* 0x004fe2000c101106 */
[----:B------:R-:W-:Y:S05]  /*0d80*/  EXIT ;  /* 0x000000000000794d */ /* 0x000fea0003800000 */
.L_x_6:
[----:B------:R-:W-:-:S00]  /*0d90*/  BRA `(.L_x_6) ;  /* 0xfffffffc00fc7947 */ /* 0x000fc0000383ffff */
[----:B------:R-:W-:-:S00]  /*0da0*/  NOP ;  /* 0x0000000000007918 */ /* 0x000fc00000000000 */
        /* <DEDUP_REMOVED lines=13> */
.L_x_7:


//--------------------- .nv.shared._Z11blur_kernelP8PPMImageP8PPMPixel --------------------------
	.section	.nv.shared._Z11blur_kernelP8PPMImageP8PPMPixel,"aw",@nobits
	.sectionflags	@""
.nv.shared._Z11blur_kernelP8PPMImageP8PPMPixel:
	.zero		1456


//--------------------- .nv.shared.reserved.0     --------------------------
	.section	.nv.shared.reserved.0,"aw",@nobits
	.weak		__nv_reservedSMEM_offset_0_alias
	.size		__nv_reservedSMEM_offset_0_alias, 0, 64
	.other		__nv_reservedSMEM_offset_0_alias,@"STO_CUDA_RESERVED_SHARED STV_DEFAULT"
__nv_reservedSMEM_offset_0_alias:
	.zero		0
	.zero		64


//--------------------- .nv.constant0._Z11blur_kernelP8PPMImageP8PPMPixel --------------------------
	.section	.nv.constant0._Z11blur_kernelP8PPMImageP8PPMPixel,"a",@progbits
	.sectionflags	@""
	.align	4
.nv.constant0._Z11blur_kernelP8PPMImageP8PPMPixel:
	.zero		912


//--------------------- SYMBOLS --------------------------

	.type		.nv.reservedSmem.offset0,@object
	.size		.nv.reservedSmem.offset0,0x4
	.type		.nv.reservedSmem.cap,@object
	.size		.nv.reservedSmem.cap,0x4
